//
// Generated by NVIDIA NVVM Compiler
//
// Compiler Build ID: CL-36424714
// Cuda compilation tools, release 13.0, V13.0.88
// Based on NVVM 20.0.0
//

.version 9.0
.target sm_100
.address_size 64

	// .globl	_Z20mutationNestedKernelPjjS_jjS_

.visible .entry _Z20mutationNestedKernelPjjS_jjS_(
	.param .u64 .ptr .align 1 _Z20mutationNestedKernelPjjS_jjS__param_0,
	.param .u32 _Z20mutationNestedKernelPjjS_jjS__param_1,
	.param .u64 .ptr .align 1 _Z20mutationNestedKernelPjjS_jjS__param_2,
	.param .u32 _Z20mutationNestedKernelPjjS_jjS__param_3,
	.param .u32 _Z20mutationNestedKernelPjjS_jjS__param_4,
	.param .u64 .ptr .align 1 _Z20mutationNestedKernelPjjS_jjS__param_5
)
{
	.reg .pred 	%p<11>;
	.reg .b32 	%r<182>;
	.reg .b64 	%rd<49>;

	ld.param.u64 	%rd7, [_Z20mutationNestedKernelPjjS_jjS__param_0];
	ld.param.u32 	%r26, [_Z20mutationNestedKernelPjjS_jjS__param_1];
	ld.param.u64 	%rd8, [_Z20mutationNestedKernelPjjS_jjS__param_2];
	ld.param.u32 	%r28, [_Z20mutationNestedKernelPjjS_jjS__param_3];
	ld.param.u32 	%r27, [_Z20mutationNestedKernelPjjS_jjS__param_4];
	ld.param.u64 	%rd6, [_Z20mutationNestedKernelPjjS_jjS__param_5];
	cvta.to.global.u64 	%rd1, %rd8;
	cvta.to.global.u64 	%rd2, %rd7;
	mov.u32 	%r29, %tid.x;
	mov.u32 	%r30, %ctaid.x;
	mov.u32 	%r31, %ntid.x;
	mad.lo.s32 	%r1, %r30, %r31, %r29;
	setp.ge.u32 	%p1, %r1, %r28;
	@%p1 bra 	$L__BB0_14;
	setp.eq.s32 	%p2, %r26, 0;
	mov.b32 	%r181, 0;
	@%p2 bra 	$L__BB0_13;
	mul.lo.s32 	%r2, %r27, %r1;
	and.b32  	%r3, %r26, 7;
	setp.lt.u32 	%p3, %r26, 8;
	mov.b32 	%r176, 0;
	mov.u32 	%r181, %r176;
	@%p3 bra 	$L__BB0_5;
	and.b32  	%r176, %r26, -8;
	neg.s32 	%r170, %r176;
	add.s64 	%rd48, %rd2, 16;
	mov.b32 	%r181, 0;
$L__BB0_4:
	.pragma "nounroll";
	ld.global.u32 	%r36, [%rd48+-16];
	shr.u32 	%r37, %r36, 5;
	and.b32  	%r38, %r36, 31;
	add.s32 	%r39, %r37, %r2;
	mul.wide.u32 	%rd9, %r39, 4;
	add.s64 	%rd10, %rd1, %rd9;
	ld.global.u32 	%r40, [%rd10];
	not.b32 	%r41, %r40;
	shr.u32 	%r42, %r41, %r38;
	and.b32  	%r43, %r42, 1;
	add.s32 	%r44, %r43, %r181;
	ld.global.u32 	%r45, [%rd48+-12];
	shr.u32 	%r46, %r45, 5;
	and.b32  	%r47, %r45, 31;
	add.s32 	%r48, %r46, %r2;
	mul.wide.u32 	%rd11, %r48, 4;
	add.s64 	%rd12, %rd1, %rd11;
	ld.global.u32 	%r49, [%rd12];
	not.b32 	%r50, %r49;
	shr.u32 	%r51, %r50, %r47;
	and.b32  	%r52, %r51, 1;
	add.s32 	%r53, %r52, %r44;
	ld.global.u32 	%r54, [%rd48+-8];
	shr.u32 	%r55, %r54, 5;
	and.b32  	%r56, %r54, 31;
	add.s32 	%r57, %r55, %r2;
	mul.wide.u32 	%rd13, %r57, 4;
	add.s64 	%rd14, %rd1, %rd13;
	ld.global.u32 	%r58, [%rd14];
	not.b32 	%r59, %r58;
	shr.u32 	%r60, %r59, %r56;
	and.b32  	%r61, %r60, 1;
	add.s32 	%r62, %r61, %r53;
	ld.global.u32 	%r63, [%rd48+-4];
	shr.u32 	%r64, %r63, 5;
	and.b32  	%r65, %r63, 31;
	add.s32 	%r66, %r64, %r2;
	mul.wide.u32 	%rd15, %r66, 4;
	add.s64 	%rd16, %rd1, %rd15;
	ld.global.u32 	%r67, [%rd16];
	not.b32 	%r68, %r67;
	shr.u32 	%r69, %r68, %r65;
	and.b32  	%r70, %r69, 1;
	add.s32 	%r71, %r70, %r62;
	ld.global.u32 	%r72, [%rd48];
	shr.u32 	%r73, %r72, 5;
	and.b32  	%r74, %r72, 31;
	add.s32 	%r75, %r73, %r2;
	mul.wide.u32 	%rd17, %r75, 4;
	add.s64 	%rd18, %rd1, %rd17;
	ld.global.u32 	%r76, [%rd18];
	not.b32 	%r77, %r76;
	shr.u32 	%r78, %r77, %r74;
	and.b32  	%r79, %r78, 1;
	add.s32 	%r80, %r79, %r71;
	ld.global.u32 	%r81, [%rd48+4];
	shr.u32 	%r82, %r81, 5;
	and.b32  	%r83, %r81, 31;
	add.s32 	%r84, %r82, %r2;
	mul.wide.u32 	%rd19, %r84, 4;
	add.s64 	%rd20, %rd1, %rd19;
	ld.global.u32 	%r85, [%rd20];
	not.b32 	%r86, %r85;
	shr.u32 	%r87, %r86, %r83;
	and.b32  	%r88, %r87, 1;
	add.s32 	%r89, %r88, %r80;
	ld.global.u32 	%r90, [%rd48+8];
	shr.u32 	%r91, %r90, 5;
	and.b32  	%r92, %r90, 31;
	add.s32 	%r93, %r91, %r2;
	mul.wide.u32 	%rd21, %r93, 4;
	add.s64 	%rd22, %rd1, %rd21;
	ld.global.u32 	%r94, [%rd22];
	not.b32 	%r95, %r94;
	shr.u32 	%r96, %r95, %r92;
	and.b32  	%r97, %r96, 1;
	add.s32 	%r98, %r97, %r89;
	ld.global.u32 	%r99, [%rd48+12];
	shr.u32 	%r100, %r99, 5;
	and.b32  	%r101, %r99, 31;
	add.s32 	%r102, %r100, %r2;
	mul.wide.u32 	%rd23, %r102, 4;
	add.s64 	%rd24, %rd1, %rd23;
	ld.global.u32 	%r103, [%rd24];
	not.b32 	%r104, %r103;
	shr.u32 	%r105, %r104, %r101;
	and.b32  	%r106, %r105, 1;
	add.s32 	%r181, %r106, %r98;
	add.s32 	%r170, %r170, 8;
	add.s64 	%rd48, %rd48, 32;
	setp.ne.s32 	%p4, %r170, 0;
	@%p4 bra 	$L__BB0_4;
$L__BB0_5:
	setp.eq.s32 	%p5, %r3, 0;
	@%p5 bra 	$L__BB0_13;
	and.b32  	%r13, %r26, 3;
	setp.lt.u32 	%p6, %r3, 4;
	@%p6 bra 	$L__BB0_8;
	mul.wide.u32 	%rd25, %r176, 4;
	add.s64 	%rd26, %rd2, %rd25;
	ld.global.u32 	%r108, [%rd26];
	shr.u32 	%r109, %r108, 5;
	and.b32  	%r110, %r108, 31;
	add.s32 	%r111, %r109, %r2;
	mul.wide.u32 	%rd27, %r111, 4;
	add.s64 	%rd28, %rd1, %rd27;
	ld.global.u32 	%r112, [%rd28];
	not.b32 	%r113, %r112;
	shr.u32 	%r114, %r113, %r110;
	and.b32  	%r115, %r114, 1;
	add.s32 	%r116, %r115, %r181;
	ld.global.u32 	%r117, [%rd26+4];
	shr.u32 	%r118, %r117, 5;
	and.b32  	%r119, %r117, 31;
	add.s32 	%r120, %r118, %r2;
	mul.wide.u32 	%rd29, %r120, 4;
	add.s64 	%rd30, %rd1, %rd29;
	ld.global.u32 	%r121, [%rd30];
	not.b32 	%r122, %r121;
	shr.u32 	%r123, %r122, %r119;
	and.b32  	%r124, %r123, 1;
	add.s32 	%r125, %r124, %r116;
	ld.global.u32 	%r126, [%rd26+8];
	shr.u32 	%r127, %r126, 5;
	and.b32  	%r128, %r126, 31;
	add.s32 	%r129, %r127, %r2;
	mul.wide.u32 	%rd31, %r129, 4;
	add.s64 	%rd32, %rd1, %rd31;
	ld.global.u32 	%r130, [%rd32];
	not.b32 	%r131, %r130;
	shr.u32 	%r132, %r131, %r128;
	and.b32  	%r133, %r132, 1;
	add.s32 	%r134, %r133, %r125;
	ld.global.u32 	%r135, [%rd26+12];
	shr.u32 	%r136, %r135, 5;
	and.b32  	%r137, %r135, 31;
	add.s32 	%r138, %r136, %r2;
	mul.wide.u32 	%rd33, %r138, 4;
	add.s64 	%rd34, %rd1, %rd33;
	ld.global.u32 	%r139, [%rd34];
	not.b32 	%r140, %r139;
	shr.u32 	%r141, %r140, %r137;
	and.b32  	%r142, %r141, 1;
	add.s32 	%r181, %r142, %r134;
	add.s32 	%r176, %r176, 4;
$L__BB0_8:
	setp.eq.s32 	%p7, %r13, 0;
	@%p7 bra 	$L__BB0_13;
	setp.eq.s32 	%p8, %r13, 1;
	@%p8 bra 	$L__BB0_11;
	mul.wide.u32 	%rd35, %r176, 4;
	add.s64 	%rd36, %rd2, %rd35;
	ld.global.u32 	%r144, [%rd36];
	shr.u32 	%r145, %r144, 5;
	and.b32  	%r146, %r144, 31;
	add.s32 	%r147, %r145, %r2;
	mul.wide.u32 	%rd37, %r147, 4;
	add.s64 	%rd38, %rd1, %rd37;
	ld.global.u32 	%r148, [%rd38];
	not.b32 	%r149, %r148;
	shr.u32 	%r150, %r149, %r146;
	and.b32  	%r151, %r150, 1;
	add.s32 	%r152, %r151, %r181;
	ld.global.u32 	%r153, [%rd36+4];
	shr.u32 	%r154, %r153, 5;
	and.b32  	%r155, %r153, 31;
	add.s32 	%r156, %r154, %r2;
	mul.wide.u32 	%rd39, %r156, 4;
	add.s64 	%rd40, %rd1, %rd39;
	ld.global.u32 	%r157, [%rd40];
	not.b32 	%r158, %r157;
	shr.u32 	%r159, %r158, %r155;
	and.b32  	%r160, %r159, 1;
	add.s32 	%r181, %r160, %r152;
	add.s32 	%r176, %r176, 2;
$L__BB0_11:
	and.b32  	%r161, %r26, 1;
	setp.eq.b32 	%p9, %r161, 1;
	not.pred 	%p10, %p9;
	@%p10 bra 	$L__BB0_13;
	mul.wide.u32 	%rd41, %r176, 4;
	add.s64 	%rd42, %rd2, %rd41;
	ld.global.u32 	%r162, [%rd42];
	shr.u32 	%r163, %r162, 5;
	and.b32  	%r164, %r162, 31;
	add.s32 	%r165, %r163, %r2;
	mul.wide.u32 	%rd43, %r165, 4;
	add.s64 	%rd44, %rd1, %rd43;
	ld.global.u32 	%r166, [%rd44];
	not.b32 	%r167, %r166;
	shr.u32 	%r168, %r167, %r164;
	and.b32  	%r169, %r168, 1;
	add.s32 	%r181, %r169, %r181;
$L__BB0_13:
	cvta.to.global.u64 	%rd45, %rd6;
	mul.wide.u32 	%rd46, %r1, 4;
	add.s64 	%rd47, %rd45, %rd46;
	st.global.u32 	[%rd47], %r181;
$L__BB0_14:
	ret;

}


// ===== COMPILED SASS (sm_100) =====

	.target	sm_100

	.elftype	@"ET_EXEC"


//--------------------- .note.nv.tkinfo           --------------------------
	.section	.note.nv.tkinfo,"",@"SHT_NOTE"
	.sectionflags	@"SHF_NOTE_NV_TKINFO"
	.tkinfo
        /*0018*/ 	.word	0x00000002
        /*0030*/ 	.string	""
        /*0030*/ 	.string	"ptxas"
        /*0030*/ 	.string	"Cuda compilation tools, release 13.0, V13.0.88"
        /*0030*/ 	.string	"Build cuda_13.0.r13.0/compiler.36424714_0"
        /*0030*/ 	.string	"-arch sm_100 -m 64 "



//--------------------- .note.nv.cuinfo           --------------------------
	.section	.note.nv.cuinfo,"",@"SHT_NOTE"
	.sectionflags	@"SHF_NOTE_NV_CUINFO"
        /*0018*/ 	.short	0x0002
        /*001a*/ 	.short	0x0064
        /*001c*/ 	.short	0x0082
	.zero		2


//--------------------- .nv.info                  --------------------------
	.section	.nv.info,"",@"SHT_CUDA_INFO"
	.align	4


	//----- nvinfo : EIATTR_REGCOUNT
	.align		4
        /*0000*/ 	.byte	0x04, 0x2f
        /*0002*/ 	.short	(.L_1 - .L_0)
	.align		4
.L_0:
        /*0004*/ 	.word	index@(_Z20mutationNestedKernelPjjS_jjS_)
        /*0008*/ 	.word	0x00000020


	//----- nvinfo : EIATTR_FRAME_SIZE
	.align		4
.L_1:
        /*000c*/ 	.byte	0x04, 0x11
        /*000e*/ 	.short	(.L_3 - .L_2)
	.align		4
.L_2:
        /*0010*/ 	.word	index@(_Z20mutationNestedKernelPjjS_jjS_)
        /*0014*/ 	.word	0x00000000


	//----- nvinfo : EIATTR_MIN_STACK_SIZE
	.align		4
.L_3:
        /*0018*/ 	.byte	0x04, 0x12
        /*001a*/ 	.short	(.L_5 - .L_4)
	.align		4
.L_4:
        /*001c*/ 	.word	index@(_Z20mutationNestedKernelPjjS_jjS_)
        /*0020*/ 	.word	0x00000000
.L_5:


//--------------------- .nv.compat                --------------------------
	.section	.nv.compat,"",@"SHT_CUDA_COMPAT_INFO"
	.align	4
        /*0000*/ 	.byte	0x02, 0x09, 0x00, 0x00, 0x02, 0x02, 0x01, 0x00, 0x02, 0x05, 0x05, 0x00, 0x03, 0x07, 0x01, 0x01
        /*0010*/ 	.byte	0x02, 0x03, 0x00, 0x00, 0x02, 0x06, 0x01, 0x00, 0x04, 0x0b, 0x08, 0x00, 0x09, 0x00, 0x00, 0x00
        /*0020*/ 	.byte	0x00, 0x00, 0x00, 0x00


//--------------------- .nv.info._Z20mutationNestedKernelPjjS_jjS_ --------------------------
	.section	.nv.info._Z20mutationNestedKernelPjjS_jjS_,"",@"SHT_CUDA_INFO"
	.sectionflags	@""
	.align	4


	//----- nvinfo : EIATTR_CUDA_API_VERSION
	.align		4
        /*0000*/ 	.byte	0x04, 0x37
        /*0002*/ 	.short	(.L_7 - .L_6)
.L_6:
        /*0004*/ 	.word	0x00000082


	//----- nvinfo : EIATTR_KPARAM_INFO
	.align		4
.L_7:
        /*0008*/ 	.byte	0x04, 0x17
        /*000a*/ 	.short	(.L_9 - .L_8)
.L_8:
        /*000c*/ 	.word	0x00000000
        /*0010*/ 	.short	0x0005
        /*0012*/ 	.short	0x0020
        /*0014*/ 	.byte	0x00, 0xf5, 0x21, 0x00


	//----- nvinfo : EIATTR_KPARAM_INFO
	.align		4
.L_9:
        /*0018*/ 	.byte	0x04, 0x17
        /*001a*/ 	.short	(.L_11 - .L_10)
.L_10:
        /*001c*/ 	.word	0x00000000
        /*0020*/ 	.short	0x0004
        /*0022*/ 	.short	0x001c
        /*0024*/ 	.byte	0x00, 0xf0, 0x11, 0x00


	//----- nvinfo : EIATTR_KPARAM_INFO
	.align		4
.L_11:
        /*0028*/ 	.byte	0x04, 0x17
        /*002a*/ 	.short	(.L_13 - .L_12)
.L_12:
        /*002c*/ 	.word	0x00000000
        /*0030*/ 	.short	0x0003
        /*0032*/ 	.short	0x0018
        /*0034*/ 	.byte	0x00, 0xf0, 0x11, 0x00


	//----- nvinfo : EIATTR_KPARAM_INFO
	.align		4
.L_13:
        /*0038*/ 	.byte	0x04, 0x17
        /*003a*/ 	.short	(.L_15 - .L_14)
.L_14:
        /*003c*/ 	.word	0x00000000
        /*0040*/ 	.short	0x0002
        /*0042*/ 	.short	0x0010
        /*0044*/ 	.byte	0x00, 0xf5, 0x21, 0x00


	//----- nvinfo : EIATTR_KPARAM_INFO
	.align		4
.L_15:
        /*0048*/ 	.byte	0x04, 0x17
        /*004a*/ 	.short	(.L_17 - .L_16)
.L_16:
        /*004c*/ 	.word	0x00000000
        /*0050*/ 	.short	0x0001
        /*0052*/ 	.short	0x0008
        /*0054*/ 	.byte	0x00, 0xf0, 0x11, 0x00


	//----- nvinfo : EIATTR_KPARAM_INFO
	.align		4
.L_17:
        /*0058*/ 	.byte	0x04, 0x17
        /*005a*/ 	.short	(.L_19 - .L_18)
.L_18:
        /*005c*/ 	.word	0x00000000
        /*0060*/ 	.short	0x0000
        /*0062*/ 	.short	0x0000
        /*0064*/ 	.byte	0x00, 0xf5, 0x21, 0x00


	//----- nvinfo : EIATTR_SPARSE_MMA_MASK
	.align		4
.L_19:
        /*0068*/ 	.byte	0x03, 0x50
        /*006a*/ 	.short	0x0000


	//----- nvinfo : EIATTR_MAXREG_COUNT
	.align		4
        /*006c*/ 	.byte	0x03, 0x1b
        /*006e*/ 	.short	0x00ff


	//----- nvinfo : EIATTR_MERCURY_ISA_VERSION
	.align		4
        /*0070*/ 	.byte	0x03, 0x5f
        /*0072*/ 	.short	0x0101


	//----- nvinfo : EIATTR_VRC_CTA_INIT_COUNT
	.align		4
        /*0074*/ 	.byte	0x02, 0x4a
	.zero		1
	.zero		1


	//----- nvinfo : EIATTR_EXIT_INSTR_OFFSETS
	.align		4
        /*0078*/ 	.byte	0x04, 0x1c
        /*007a*/ 	.short	(.L_21 - .L_20)


	//   ....[0]....
.L_20:
        /*007c*/ 	.word	0x00000070


	//   ....[1]....
        /*0080*/ 	.word	0x00000ab0


	//----- nvinfo : EIATTR_CBANK_PARAM_SIZE
	.align		4
.L_21:
        /*0084*/ 	.byte	0x03, 0x19
        /*0086*/ 	.short	0x0028


	//----- nvinfo : EIATTR_PARAM_CBANK
	.align		4
        /*0088*/ 	.byte	0x04, 0x0a
        /*008a*/ 	.short	(.L_23 - .L_22)
	.align		4
.L_22:
        /*008c*/ 	.word	index@(.nv.constant0._Z20mutationNestedKernelPjjS_jjS_)
        /*0090*/ 	.short	0x0380
        /*0092*/ 	.short	0x0028


	//----- nvinfo : EIATTR_SW_WAR
	.align		4
.L_23:
        /*0094*/ 	.byte	0x04, 0x36
        /*0096*/ 	.short	(.L_25 - .L_24)
.L_24:
        /*0098*/ 	.word	0x00000008
.L_25:


//--------------------- .nv.callgraph             --------------------------
	.section	.nv.callgraph,"",@"SHT_CUDA_CALLGRAPH"
	.align	4
	.sectionentsize	8
	.align		4
        /*0000*/ 	.word	0x00000000
	.align		4
        /*0004*/ 	.word	0xffffffff
	.align		4
        /*0008*/ 	.word	0x00000000
	.align		4
        /*000c*/ 	.word	0xfffffffe
	.align		4
        /*0010*/ 	.word	0x00000000
	.align		4
        /*0014*/ 	.word	0xfffffffd
	.align		4
        /*0018*/ 	.word	0x00000000
	.align		4
        /*001c*/ 	.word	0xfffffffc


//--------------------- .text._Z20mutationNestedKernelPjjS_jjS_ --------------------------
	.section	.text._Z20mutationNestedKernelPjjS_jjS_,"ax",@progbits
	.align	128
        .global         _Z20mutationNestedKernelPjjS_jjS_
        .type           _Z20mutationNestedKernelPjjS_jjS_,@function
        .size           _Z20mutationNestedKernelPjjS_jjS_,(.L_x_5 - _Z20mutationNestedKernelPjjS_jjS_)
        .other          _Z20mutationNestedKernelPjjS_jjS_,@"STO_CUDA_ENTRY STV_DEFAULT"
_Z20mutationNestedKernelPjjS_jjS_:
.text._Z20mutationNestedKernelPjjS_jjS_:
[----:B------:R-:W-:Y:S01]  /*0000*/  LDC R1, c[0x0][0x37c] ;  /* 0x0000df00ff017b82 */ /* 0x000fe20000000800 */
[----:B------:R-:W0:Y:S07]  /*0010*/  S2R R0, SR_TID.X ;  /* 0x0000000000007919 */ /* 0x000e2e0000002100 */
[----:B------:R-:W0:Y:S01]  /*0020*/  S2UR UR4, SR_CTAID.X ;  /* 0x00000000000479c3 */ /* 0x000e220000002500 */
[----:B------:R-:W1:Y:S07]  /*0030*/  LDCU UR5, c[0x0][0x398] ;  /* 0x00007300ff0577ac */ /* 0x000e6e0008000800 */
[----:B------:R-:W0:Y:S02]  /*0040*/  LDC R3, c[0x0][0x360] ;  /* 0x0000d800ff037b82 */ /* 0x000e240000000800 */
[----:B0-----:R-:W-:-:S05]  /*0050*/  IMAD R0, R3, UR4, R0 ;  /* 0x0000000403007c24 */ /* 0x001fca000f8e0200 */
[----:B-1----:R-:W-:-:S13]  /*0060*/  ISETP.GE.U32.AND P0, PT, R0, UR5, PT ;  /* 0x0000000500007c0c */ /* 0x002fda000bf06070 */
[----:B------:R-:W-:Y:S05]  /*0070*/  @P0 EXIT ;  /* 0x000000000000094d */ /* 0x000fea0003800000 */
[----:B------:R-:W0:Y:S01]  /*0080*/  LDC R2, c[0x0][0x388] ;  /* 0x0000e200ff027b82 */ /* 0x000e220000000800 */
[----:B------:R-:W1:Y:S01]  /*0090*/  LDCU.64 UR6, c[0x0][0x358] ;  /* 0x00006b00ff0677ac */ /* 0x000e620008000a00 */
[----:B------:R-:W-:Y:S01]  /*00a0*/  IMAD.MOV.U32 R24, RZ, RZ, RZ ;  /* 0x000000ffff187224 */ /* 0x000fe200078e00ff */
[----:B0-----:R-:W-:-:S13]  /*00b0*/  ISETP.NE.AND P0, PT, R2, RZ, PT ;  /* 0x000000ff0200720c */ /* 0x001fda0003f05270 */
[----:B-1----:R-:W-:Y:S05]  /*00c0*/  @!P0 BRA `(.L_x_0) ;  /* 0x00000008006c8947 */ /* 0x002fea0003800000 */
[----:B------:R-:W0:Y:S01]  /*00d0*/  LDCU UR4, c[0x0][0x39c] ;  /* 0x00007380ff0477ac */ /* 0x000e220008000800 */
[C---:B------:R-:W-:Y:S01]  /*00e0*/  ISETP.GE.U32.AND P1, PT, R2.reuse, 0x8, PT ;  /* 0x000000080200780c */ /* 0x040fe20003f26070 */
[----:B------:R-:W-:Y:S01]  /*00f0*/  IMAD.MOV.U32 R5, RZ, RZ, RZ ;  /* 0x000000ffff057224 */ /* 0x000fe200078e00ff */
[----:B------:R-:W-:Y:S01]  /*0100*/  LOP3.LUT R4, R2, 0x7, RZ, 0xc0, !PT ;  /* 0x0000000702047812 */ /* 0x000fe200078ec0ff */
[----:B------:R-:W-:-:S03]  /*0110*/  IMAD.MOV.U32 R24, RZ, RZ, RZ ;  /* 0x000000ffff187224 */ /* 0x000fc600078e00ff */
[----:B------:R-:W-:Y:S01]  /*0120*/  ISETP.NE.AND P0, PT, R4, RZ, PT ;  /* 0x000000ff0400720c */ /* 0x000fe20003f05270 */
[----:B0-----:R-:W-:-:S06]  /*0130*/  IMAD R6, R0, UR4, RZ ;  /* 0x0000000400067c24 */ /* 0x001fcc000f8e02ff */
[----:B------:R-:W-:Y:S06]  /*0140*/  @!P1 BRA `(.L_x_1) ;  /* 0x0000000400289947 */ /* 0x000fec0003800000 */
[----:B------:R-:W0:Y:S01]  /*0150*/  LDCU.64 UR4, c[0x0][0x380] ;  /* 0x00007000ff0477ac */ /* 0x000e220008000a00 */
[----:B------:R-:W-:Y:S01]  /*0160*/  LOP3.LUT R5, R2, 0xfffffff8, RZ, 0xc0, !PT ;  /* 0xfffffff802057812 */ /* 0x000fe200078ec0ff */
[----:B------:R-:W-:-:S04]  /*0170*/  IMAD.MOV.U32 R24, RZ, RZ, RZ ;  /* 0x000000ffff187224 */ /* 0x000fc800078e00ff */
[----:B------:R-:W-:Y:S01]  /*0180*/  IMAD.MOV R8, RZ, RZ, -R5 ;  /* 0x000000ffff087224 */ /* 0x000fe200078e0a05 */
[----:B0-----:R-:W-:-:S04]  /*0190*/  UIADD3 UR4, UP0, UPT, UR4, 0x10, URZ ;  /* 0x0000001004047890 */ /* 0x001fc8000ff1e0ff */
[----:B------:R-:W-:Y:S02]  /*01a0*/  UIADD3.X UR5, UPT, UPT, URZ, UR5, URZ, UP0, !UPT ;  /* 0x00000005ff057290 */ /* 0x000fe400087fe4ff */
[----:B------:R-:W-:-:S04]  /*01b0*/  IMAD.U32 R12, RZ, RZ, UR4 ;  /* 0x00000004ff0c7e24 */ /* 0x000fc8000f8e00ff */
[----:B------:R-:W-:-:S07]  /*01c0*/  IMAD.U32 R13, RZ, RZ, UR5 ;  /* 0x00000005ff0d7e24 */ /* 0x000fce000f8e00ff */
.L_x_2:
[----:B------:R-:W2:Y:S01]  /*01d0*/  LDG.E R19, desc[UR6][R12.64+-0x10] ;  /* 0xfffff0060c137981 */ /* 0x000ea2000c1e1900 */
[----:B------:R-:W0:Y:S03]  /*01e0*/  LDC.64 R14, c[0x0][0x390] ;  /* 0x0000e400ff0e7b82 */ /* 0x000e260000000a00 */
[----:B------:R-:W3:Y:S04]  /*01f0*/  LDG.E R11, desc[UR6][R12.64+-0x8] ;  /* 0xfffff8060c0b7981 */ /* 0x000ee8000c1e1900 */
[----:B------:R-:W4:Y:S04]  /*0200*/  LDG.E R29, desc[UR6][R12.64+-0xc] ;  /* 0xfffff4060c1d7981 */ /* 0x000f28000c1e1900 */
[----:B------:R-:W5:Y:S04]  /*0210*/  LDG.E R25, desc[UR6][R12.64] ;  /* 0x000000060c197981 */ /* 0x000f68000c1e1900 */
[----:B------:R-:W5:Y:S04]  /*0220*/  LDG.E R27, desc[UR6][R12.64+-0x4] ;  /* 0xfffffc060c1b7981 */ /* 0x000f68000c1e1900 */
[----:B------:R-:W5:Y:S04]  /*0230*/  LDG.E R7, desc[UR6][R12.64+0x4] ;  /* 0x000004060c077981 */ /* 0x000f68000c1e1900 */
[----:B------:R-:W5:Y:S04]  /*0240*/  LDG.E R3, desc[UR6][R12.64+0x8] ;  /* 0x000008060c037981 */ /* 0x000f68000c1e1900 */
[----:B------:R-:W5:Y:S01]  /*0250*/  LDG.E R9, desc[UR6][R12.64+0xc] ;  /* 0x00000c060c097981 */ /* 0x000f62000c1e1900 */
[----:B--2---:R-:W-:-:S05]  /*0260*/  LEA.HI R17, R19, R6, RZ, 0x1b ;  /* 0x0000000613117211 */ /* 0x004fca00078fd8ff */
[----:B0-----:R-:W-:-:S06]  /*0270*/  IMAD.WIDE.U32 R16, R17, 0x4, R14 ;  /* 0x0000000411107825 */ /* 0x001fcc00078e000e */
[----:B------:R5:W2:Y:S01]  /*0280*/  LDG.E R16, desc[UR6][R16.64] ;  /* 0x0000000610107981 */ /* 0x000aa2000c1e1900 */
[-C--:B---3--:R-:W-:Y:S02]  /*0290*/  LEA.HI R23, R11, R6.reuse, RZ, 0x1b ;  /* 0x000000060b177211 */ /* 0x088fe400078fd8ff */
[-C--:B----4-:R-:W-:Y:S02]  /*02a0*/  LEA.HI R21, R29, R6.reuse, RZ, 0x1b ;  /* 0x000000061d157211 */ /* 0x090fe400078fd8ff */
[----:B-----5:R-:W-:-:S03]  /*02b0*/  LEA.HI R17, R27, R6, RZ, 0x1b ;  /* 0x000000061b117211 */ /* 0x020fc600078fd8ff */
[----:B------:R-:W-:-:S05]  /*02c0*/  IMAD.WIDE.U32 R20, R21, 0x4, R14 ;  /* 0x0000000415147825 */ /* 0x000fca00078e000e */
[----:B------:R-:W3:Y:S01]  /*02d0*/  LDG.E R10, desc[UR6][R20.64] ;  /* 0x00000006140a7981 */ /* 0x000ee2000c1e1900 */
[----:B--2---:R-:W-:-:S04]  /*02e0*/  LOP3.LUT R28, RZ, R16, RZ, 0x33, !PT ;  /* 0x00000010ff1c7212 */ /* 0x004fc800078e33ff */
[----:B------:R-:W-:Y:S01]  /*02f0*/  SHF.R.W.U32.HI R28, RZ, R19, R28 ;  /* 0x00000013ff1c7219 */ /* 0x000fe20000011e1c */
[----:B------:R-:W-:Y:S01]  /*0300*/  IMAD.WIDE.U32 R18, R23, 0x4, R14 ;  /* 0x0000000417127825 */ /* 0x000fe200078e000e */
[----:B------:R-:W-:-:S04]  /*0310*/  LEA.HI R23, R25, R6, RZ, 0x1b ;  /* 0x0000000619177211 */ /* 0x000fc800078fd8ff */
[----:B------:R0:W2:Y:S01]  /*0320*/  LDG.E R26, desc[UR6][R18.64] ;  /* 0x00000006121a7981 */ /* 0x0000a2000c1e1900 */
[----:B------:R-:W-:-:S06]  /*0330*/  IMAD.WIDE.U32 R16, R17, 0x4, R14 ;  /* 0x0000000411107825 */ /* 0x000fcc00078e000e */
[----:B------:R1:W4:Y:S01]  /*0340*/  LDG.E R16, desc[UR6][R16.64] ;  /* 0x0000000610107981 */ /* 0x000322000c1e1900 */
[----:B0-----:R-:W-:Y:S01]  /*0350*/  IMAD.WIDE.U32 R18, R23, 0x4, R14 ;  /* 0x0000000417127825 */ /* 0x001fe200078e000e */
[----:B------:R-:W-:-:S05]  /*0360*/  LEA.HI R23, R7, R6, RZ, 0x1b ;  /* 0x0000000607177211 */ /* 0x000fca00078fd8ff */
[----:B------:R-:W-:Y:S01]  /*0370*/  IMAD.WIDE.U32 R20, R23, 0x4, R14 ;  /* 0x0000000417147825 */ /* 0x000fe200078e000e */
[-C--:B------:R-:W-:Y:S01]  /*0380*/  LEA.HI R23, R3, R6.reuse, RZ, 0x1b ;  /* 0x0000000603177211 */ /* 0x080fe200078fd8ff */
[----:B------:R-:W5:Y:S01]  /*0390*/  LDG.E R18, desc[UR6][R18.64] ;  /* 0x0000000612127981 */ /* 0x000f62000c1e1900 */
[----:B-1----:R-:W-:-:S03]  /*03a0*/  LEA.HI R17, R9, R6, RZ, 0x1b ;  /* 0x0000000609117211 */ /* 0x002fc600078fd8ff */
[--C-:B------:R-:W-:Y:S01]  /*03b0*/  IMAD.WIDE.U32 R22, R23, 0x4, R14.reuse ;  /* 0x0000000417167825 */ /* 0x100fe200078e000e */
[----:B------:R-:W5:Y:S03]  /*03c0*/  LDG.E R20, desc[UR6][R20.64] ;  /* 0x0000000614147981 */ /* 0x000f66000c1e1900 */
[----:B------:R-:W-:Y:S02]  /*03d0*/  IMAD.WIDE.U32 R14, R17, 0x4, R14 ;  /* 0x00000004110e7825 */ /* 0x000fe400078e000e */
[----:B------:R-:W5:Y:S04]  /*03e0*/  LDG.E R22, desc[UR6][R22.64] ;  /* 0x0000000616167981 */ /* 0x000f68000c1e1900 */
[----:B------:R-:W5:Y:S01]  /*03f0*/  LDG.E R14, desc[UR6][R14.64] ;  /* 0x000000060e0e7981 */ /* 0x000f62000c1e1900 */
[----:B---3--:R-:W-:Y:S01]  /*0400*/  LOP3.LUT R10, RZ, R10, RZ, 0x33, !PT ;  /* 0x0000000aff0a7212 */ /* 0x008fe200078e33ff */
[----:B------:R-:W-:-:S03]  /*0410*/  VIADD R8, R8, 0x8 ;  /* 0x0000000808087836 */ /* 0x000fc60000000000 */
[----:B------:R-:W-:Y:S02]  /*0420*/  SHF.R.W.U32.HI R10, RZ, R29, R10 ;  /* 0x0000001dff0a7219 */ /* 0x000fe40000011e0a */
[----:B------:R-:W-:Y:S02]  /*0430*/  LOP3.LUT R17, R28, 0x1, RZ, 0xc0, !PT ;  /* 0x000000011c117812 */ /* 0x000fe400078ec0ff */
[----:B------:R-:W-:Y:S02]  /*0440*/  LOP3.LUT R10, R10, 0x1, RZ, 0xc0, !PT ;  /* 0x000000010a0a7812 */ /* 0x000fe400078ec0ff */
[----:B------:R-:W-:Y:S02]  /*0450*/  ISETP.NE.AND P1, PT, R8, RZ, PT ;  /* 0x000000ff0800720c */ /* 0x000fe40003f25270 */
[----:B------:R-:W-:Y:S02]  /*0460*/  IADD3 R10, PT, PT, R10, R17, R24 ;  /* 0x000000110a0a7210 */ /* 0x000fe40007ffe018 */
[----:B------:R-:W-:-:S05]  /*0470*/  IADD3 R12, P2, PT, R12, 0x20, RZ ;  /* 0x000000200c0c7810 */ /* 0x000fca0007f5e0ff */
[----:B------:R-:W-:Y:S01]  /*0480*/  IMAD.X R13, RZ, RZ, R13, P2 ;  /* 0x000000ffff0d7224 */ /* 0x000fe200010e060d */
[----:B--2---:R-:W-:Y:S02]  /*0490*/  LOP3.LUT R26, RZ, R26, RZ, 0x33, !PT ;  /* 0x0000001aff1a7212 */ /* 0x004fe400078e33ff */
[----:B----4-:R-:W-:Y:S02]  /*04a0*/  LOP3.LUT R16, RZ, R16, RZ, 0x33, !PT ;  /* 0x00000010ff107212 */ /* 0x010fe400078e33ff */
[----:B------:R-:W-:Y:S02]  /*04b0*/  SHF.R.W.U32.HI R26, RZ, R11, R26 ;  /* 0x0000000bff1a7219 */ /* 0x000fe40000011e1a */
[----:B------:R-:W-:Y:S02]  /*04c0*/  SHF.R.W.U32.HI R16, RZ, R27, R16 ;  /* 0x0000001bff107219 */ /* 0x000fe40000011e10 */
[----:B------:R-:W-:Y:S02]  /*04d0*/  LOP3.LUT R11, R26, 0x1, RZ, 0xc0, !PT ;  /* 0x000000011a0b7812 */ /* 0x000fe400078ec0ff */
[----:B-----5:R-:W-:-:S02]  /*04e0*/  LOP3.LUT R18, RZ, R18, RZ, 0x33, !PT ;  /* 0x00000012ff127212 */ /* 0x020fc400078e33ff */
[----:B------:R-:W-:Y:S02]  /*04f0*/  LOP3.LUT R20, RZ, R20, RZ, 0x33, !PT ;  /* 0x00000014ff147212 */ /* 0x000fe400078e33ff */
[----:B------:R-:W-:Y:S02]  /*0500*/  LOP3.LUT R16, R16, 0x1, RZ, 0xc0, !PT ;  /* 0x0000000110107812 */ /* 0x000fe400078ec0ff */
[----:B------:R-:W-:Y:S02]  /*0510*/  SHF.R.W.U32.HI R18, RZ, R25, R18 ;  /* 0x00000019ff127219 */ /* 0x000fe40000011e12 */
[----:B------:R-:W-:Y:S02]  /*0520*/  SHF.R.W.U32.HI R20, RZ, R7, R20 ;  /* 0x00000007ff147219 */ /* 0x000fe40000011e14 */
[----:B------:R-:W-:Y:S02]  /*0530*/  LOP3.LUT R22, RZ, R22, RZ, 0x33, !PT ;  /* 0x00000016ff167212 */ /* 0x000fe400078e33ff */
[----:B------:R-:W-:-:S02]  /*0540*/  LOP3.LUT R14, RZ, R14, RZ, 0x33, !PT ;  /* 0x0000000eff0e7212 */ /* 0x000fc400078e33ff */
[----:B------:R-:W-:Y:S02]  /*0550*/  IADD3 R10, PT, PT, R16, R11, R10 ;  /* 0x0000000b100a7210 */ /* 0x000fe40007ffe00a */
[----:B------:R-:W-:Y:S02]  /*0560*/  LOP3.LUT R7, R18, 0x1, RZ, 0xc0, !PT ;  /* 0x0000000112077812 */ /* 0x000fe400078ec0ff */
[----:B------:R-:W-:Y:S02]  /*0570*/  LOP3.LUT R20, R20, 0x1, RZ, 0xc0, !PT ;  /* 0x0000000114147812 */ /* 0x000fe400078ec0ff */
[----:B------:R-:W-:Y:S02]  /*0580*/  SHF.R.W.U32.HI R22, RZ, R3, R22 ;  /* 0x00000003ff167219 */ /* 0x000fe40000011e16 */
[----:B------:R-:W-:Y:S02]  /*0590*/  SHF.R.W.U32.HI R14, RZ, R9, R14 ;  /* 0x00000009ff0e7219 */ /* 0x000fe40000011e0e */
[----:B------:R-:W-:-:S02]  /*05a0*/  IADD3 R7, PT, PT, R20, R7, R10 ;  /* 0x0000000714077210 */ /* 0x000fc40007ffe00a */
[----:B------:R-:W-:Y:S02]  /*05b0*/  LOP3.LUT R22, R22, 0x1, RZ, 0xc0, !PT ;  /* 0x0000000116167812 */ /* 0x000fe400078ec0ff */
[----:B------:R-:W-:-:S04]  /*05c0*/  LOP3.LUT R14, R14, 0x1, RZ, 0xc0, !PT ;  /* 0x000000010e0e7812 */ /* 0x000fc800078ec0ff */
[----:B------:R-:W-:Y:S01]  /*05d0*/  IADD3 R24, PT, PT, R14, R22, R7 ;  /* 0x000000160e187210 */ /* 0x000fe20007ffe007 */
[----:B------:R-:W-:Y:S06]  /*05e0*/  @P1 BRA `(.L_x_2) ;  /* 0xfffffff800f81947 */ /* 0x000fec000383ffff */
.L_x_1:
[----:B------:R-:W-:Y:S05]  /*05f0*/  @!P0 BRA `(.L_x_0) ;  /* 0x0000000400208947 */ /* 0x000fea0003800000 */
[----:B------:R-:W-:Y:S02]  /*0600*/  ISETP.GE.U32.AND P0, PT, R4, 0x4, PT ;  /* 0x000000040400780c */ /* 0x000fe40003f06070 */
[----:B------:R-:W-:-:S04]  /*0610*/  LOP3.LUT R16, R2, 0x3, RZ, 0xc0, !PT ;  /* 0x0000000302107812 */ /* 0x000fc800078ec0ff */
[----:B------:R-:W-:-:S07]  /*0620*/  ISETP.NE.AND P1, PT, R16, RZ, PT ;  /* 0x000000ff1000720c */ /* 0x000fce0003f25270 */
[----:B------:R-:W-:Y:S06]  /*0630*/  @!P0 BRA `(.L_x_3) ;  /* 0x0000000000888947 */ /* 0x000fec0003800000 */
[----:B------:R-:W0:Y:S08]  /*0640*/  LDC.64 R20, c[0x0][0x380] ;  /* 0x0000e000ff147b82 */ /* 0x000e300000000a00 */
[----:B------:R-:W1:Y:S01]  /*0650*/  LDC.64 R12, c[0x0][0x390] ;  /* 0x0000e400ff0c7b82 */ /* 0x000e620000000a00 */
[----:B0-----:R-:W-:-:S05]  /*0660*/  IMAD.WIDE.U32 R20, R5, 0x4, R20 ;  /* 0x0000000405147825 */ /* 0x001fca00078e0014 */
[----:B------:R-:W2:Y:S04]  /*0670*/  LDG.E R19, desc[UR6][R20.64] ;  /* 0x0000000614137981 */ /* 0x000ea8000c1e1900 */
[----:B------:R-:W3:Y:S04]  /*0680*/  LDG.E R7, desc[UR6][R20.64+0x4] ;  /* 0x0000040614077981 */ /* 0x000ee8000c1e1900 */
[----:B------:R-:W4:Y:S04]  /*0690*/  LDG.E R3, desc[UR6][R20.64+0x8] ;  /* 0x0000080614037981 */ /* 0x000f28000c1e1900 */
[----:B------:R-:W5:Y:S01]  /*06a0*/  LDG.E R17, desc[UR6][R20.64+0xc] ;  /* 0x00000c0614117981 */ /* 0x000f62000c1e1900 */
[----:B--2---:R-:W-:-:S02]  /*06b0*/  LEA.HI R15, R19, R6, RZ, 0x1b ;  /* 0x00000006130f7211 */ /* 0x004fc400078fd8ff */
[----:B---3--:R-:W-:-:S03]  /*06c0*/  LEA.HI R11, R7, R6, RZ, 0x1b ;  /* 0x00000006070b7211 */ /* 0x008fc600078fd8ff */
[----:B-1----:R-:W-:Y:S01]  /*06d0*/  IMAD.WIDE.U32 R14, R15, 0x4, R12 ;  /* 0x000000040f0e7825 */ /* 0x002fe200078e000c */
[----:B----4-:R-:W-:-:S03]  /*06e0*/  LEA.HI R9, R3, R6, RZ, 0x1b ;  /* 0x0000000603097211 */ /* 0x010fc600078fd8ff */
[--C-:B------:R-:W-:Y:S02]  /*06f0*/  IMAD.WIDE.U32 R10, R11, 0x4, R12.reuse ;  /* 0x000000040b0a7825 */ /* 0x100fe400078e000c */
[----:B------:R-:W2:Y:S01]  /*0700*/  LDG.E R14, desc[UR6][R14.64] ;  /* 0x000000060e0e7981 */ /* 0x000ea2000c1e1900 */
[----:B-----5:R-:W-:Y:S01]  /*0710*/  LEA.HI R23, R17, R6, RZ, 0x1b ;  /* 0x0000000611177211 */ /* 0x020fe200078fd8ff */
[--C-:B------:R-:W-:Y:S02]  /*0720*/  IMAD.WIDE.U32 R8, R9, 0x4, R12.reuse ;  /* 0x0000000409087825 */ /* 0x100fe400078e000c */
[----:B------:R-:W3:Y:S02]  /*0730*/  LDG.E R10, desc[UR6][R10.64] ;  /* 0x000000060a0a7981 */ /* 0x000ee4000c1e1900 */
[----:B------:R-:W-:Y:S02]  /*0740*/  IMAD.WIDE.U32 R12, R23, 0x4, R12 ;  /* 0x00000004170c7825 */ /* 0x000fe400078e000c */
[----:B------:R-:W4:Y:S04]  /*0750*/  LDG.E R8, desc[UR6][R8.64] ;  /* 0x0000000608087981 */ /* 0x000f28000c1e1900 */
[----:B------:R-:W5:Y:S01]  /*0760*/  LDG.E R12, desc[UR6][R12.64] ;  /* 0x000000060c0c7981 */ /* 0x000f62000c1e1900 */
[----:B------:R-:W-:Y:S01]  /*0770*/  VIADD R5, R5, 0x4 ;  /* 0x0000000405057836 */ /* 0x000fe20000000000 */
[----:B--2---:R-:W-:-:S02]  /*0780*/  LOP3.LUT R4, RZ, R14, RZ, 0x33, !PT ;  /* 0x0000000eff047212 */ /* 0x004fc400078e33ff */
[----:B---3--:R-:W-:Y:S02]  /*0790*/  LOP3.LUT R18, RZ, R10, RZ, 0x33, !PT ;  /* 0x0000000aff127212 */ /* 0x008fe400078e33ff */
[----:B------:R-:W-:Y:S02]  /*07a0*/  SHF.R.W.U32.HI R4, RZ, R19, R4 ;  /* 0x00000013ff047219 */ /* 0x000fe40000011e04 */
[----:B----4-:R-:W-:Y:S02]  /*07b0*/  LOP3.LUT R20, RZ, R8, RZ, 0x33, !PT ;  /* 0x00000008ff147212 */ /* 0x010fe400078e33ff */
[----:B------:R-:W-:Y:S02]  /*07c0*/  SHF.R.W.U32.HI R18, RZ, R7, R18 ;  /* 0x00000007ff127219 */ /* 0x000fe40000011e12 */
[----:B-----5:R-:W-:Y:S02]  /*07d0*/  LOP3.LUT R22, RZ, R12, RZ, 0x33, !PT ;  /* 0x0000000cff167212 */ /* 0x020fe400078e33ff */
[----:B------:R-:W-:-:S02]  /*07e0*/  SHF.R.W.U32.HI R20, RZ, R3, R20 ;  /* 0x00000003ff147219 */ /* 0x000fc40000011e14 */
[----:B------:R-:W-:Y:S02]  /*07f0*/  SHF.R.W.U32.HI R22, RZ, R17, R22 ;  /* 0x00000011ff167219 */ /* 0x000fe40000011e16 */
[----:B------:R-:W-:Y:S02]  /*0800*/  LOP3.LUT R3, R4, 0x1, RZ, 0xc0, !PT ;  /* 0x0000000104037812 */ /* 0x000fe400078ec0ff */
[----:B------:R-:W-:Y:S02]  /*0810*/  LOP3.LUT R18, R18, 0x1, RZ, 0xc0, !PT ;  /* 0x0000000112127812 */ /* 0x000fe400078ec0ff */
[----:B------:R-:W-:Y:S02]  /*0820*/  LOP3.LUT R20, R20, 0x1, RZ, 0xc0, !PT ;  /* 0x0000000114147812 */ /* 0x000fe400078ec0ff */
[----:B------:R-:W-:Y:S02]  /*0830*/  LOP3.LUT R22, R22, 0x1, RZ, 0xc0, !PT ;  /* 0x0000000116167812 */ /* 0x000fe400078ec0ff */
[----:B------:R-:W-:-:S04]  /*0840*/  IADD3 R3, PT, PT, R18, R3, R24 ;  /* 0x0000000312037210 */ /* 0x000fc80007ffe018 */
[----:B------:R-:W-:-:S07]  /*0850*/  IADD3 R24, PT, PT, R22, R20, R3 ;  /* 0x0000001416187210 */ /* 0x000fce0007ffe003 */
.L_x_3:
[----:B------:R-:W-:Y:S05]  /*0860*/  @!P1 BRA `(.L_x_0) ;  /* 0x0000000000849947 */ /* 0x000fea0003800000 */
[----:B------:R-:W-:Y:S02]  /*0870*/  ISETP.NE.AND P0, PT, R16, 0x1, PT ;  /* 0x000000011000780c */ /* 0x000fe40003f05270 */
[----:B------:R-:W-:-:S04]  /*0880*/  LOP3.LUT R2, R2, 0x1, RZ, 0xc0, !PT ;  /* 0x0000000102027812 */ /* 0x000fc800078ec0ff */
[----:B------:R-:W-:-:S07]  /*0890*/  ISETP.NE.U32.AND P1, PT, R2, 0x1, PT ;  /* 0x000000010200780c */ /* 0x000fce0003f25070 */
[----:B------:R-:W0:Y:S08]  /*08a0*/  @P0 LDC.64 R2, c[0x0][0x380] ;  /* 0x0000e000ff020b82 */ /* 0x000e300000000a00 */
[----:B------:R-:W1:Y:S08]  /*08b0*/  @!P1 LDC.64 R8, c[0x0][0x380] ;  /* 0x0000e000ff089b82 */ /* 0x000e700000000a00 */
[----:B------:R-:W2:Y:S01]  /*08c0*/  @P0 LDC.64 R12, c[0x0][0x390] ;  /* 0x0000e400ff0c0b82 */ /* 0x000ea20000000a00 */
[----:B0-----:R-:W-:-:S04]  /*08d0*/  @P0 IMAD.WIDE.U32 R10, R5, 0x4, R2 ;  /* 0x00000004050a0825 */ /* 0x001fc800078e0002 */
[----:B------:R-:W-:Y:S01]  /*08e0*/  @P0 VIADD R5, R5, 0x2 ;  /* 0x0000000205050836 */ /* 0x000fe20000000000 */
[----:B------:R-:W3:Y:S03]  /*08f0*/  @P0 LDG.E R3, desc[UR6][R10.64] ;  /* 0x000000060a030981 */ /* 0x000ee6000c1e1900 */
[----:B-1----:R-:W-:Y:S01]  /*0900*/  @!P1 IMAD.WIDE.U32 R8, R5, 0x4, R8 ;  /* 0x0000000405089825 */ /* 0x002fe200078e0008 */
[----:B------:R-:W4:Y:S01]  /*0910*/  @P0 LDG.E R7, desc[UR6][R10.64+0x4] ;  /* 0x000004060a070981 */ /* 0x000f22000c1e1900 */
[----:B------:R-:W0:Y:S04]  /*0920*/  @!P1 LDC.64 R4, c[0x0][0x390] ;  /* 0x0000e400ff049b82 */ /* 0x000e280000000a00 */
[----:B------:R-:W5:Y:S01]  /*0930*/  @!P1 LDG.E R9, desc[UR6][R8.64] ;  /* 0x0000000608099981 */ /* 0x000f62000c1e1900 */
[----:B---3--:R-:W-:-:S02]  /*0940*/  @P0 LEA.HI R15, R3, R6, RZ, 0x1b ;  /* 0x00000006030f0211 */ /* 0x008fc400078fd8ff */
[----:B----4-:R-:W-:-:S03]  /*0950*/  @P0 LEA.HI R17, R7, R6, RZ, 0x1b ;  /* 0x0000000607110211 */ /* 0x010fc600078fd8ff */
[----:B--2---:R-:W-:-:S04]  /*0960*/  @P0 IMAD.WIDE.U32 R14, R15, 0x4, R12 ;  /* 0x000000040f0e0825 */ /* 0x004fc800078e000c */
[----:B------:R-:W-:Y:S01]  /*0970*/  @P0 IMAD.WIDE.U32 R12, R17, 0x4, R12 ;  /* 0x00000004110c0825 */ /* 0x000fe200078e000c */
[----:B-----5:R-:W-:Y:S01]  /*0980*/  @!P1 LEA.HI R17, R9, R6, RZ, 0x1b ;  /* 0x0000000609119211 */ /* 0x020fe200078fd8ff */
[----:B------:R-:W2:Y:S04]  /*0990*/  @P0 LDG.E R14, desc[UR6][R14.64] ;  /* 0x000000060e0e0981 */ /* 0x000ea8000c1e1900 */
[----:B0-----:R-:W-:Y:S01]  /*09a0*/  @!P1 IMAD.WIDE.U32 R4, R17, 0x4, R4 ;  /* 0x0000000411049825 */ /* 0x001fe200078e0004 */
[----:B------:R-:W3:Y:S05]  /*09b0*/  @P0 LDG.E R12, desc[UR6][R12.64] ;  /* 0x000000060c0c0981 */ /* 0x000eea000c1e1900 */
[----:B------:R-:W4:Y:S01]  /*09c0*/  @!P1 LDG.E R4, desc[UR6][R4.64] ;  /* 0x0000000604049981 */ /* 0x000f22000c1e1900 */
[----:B--2---:R-:W-:-:S04]  /*09d0*/  @P0 LOP3.LUT R2, RZ, R14, RZ, 0x33, !PT ;  /* 0x0000000eff020212 */ /* 0x004fc800078e33ff */
[----:B------:R-:W-:Y:S02]  /*09e0*/  @P0 SHF.R.W.U32.HI R3, RZ, R3, R2 ;  /* 0x00000003ff030219 */ /* 0x000fe40000011e02 */
[----:B---3--:R-:W-:Y:S02]  /*09f0*/  @P0 LOP3.LUT R6, RZ, R12, RZ, 0x33, !PT ;  /* 0x0000000cff060212 */ /* 0x008fe400078e33ff */
[----:B------:R-:W-:Y:S02]  /*0a00*/  @P0 LOP3.LUT R3, R3, 0x1, RZ, 0xc0, !PT ;  /* 0x0000000103030812 */ /* 0x000fe400078ec0ff */
[----:B------:R-:W-:Y:S02]  /*0a10*/  @P0 SHF.R.W.U32.HI R6, RZ, R7, R6 ;  /* 0x00000007ff060219 */ /* 0x000fe40000011e06 */
[----:B----4-:R-:W-:Y:S02]  /*0a20*/  @!P1 LOP3.LUT R2, RZ, R4, RZ, 0x33, !PT ;  /* 0x00000004ff029212 */ /* 0x010fe400078e33ff */
[----:B------:R-:W-:-:S02]  /*0a30*/  @P0 LOP3.LUT R6, R6, 0x1, RZ, 0xc0, !PT ;  /* 0x0000000106060812 */ /* 0x000fc400078ec0ff */
[----:B------:R-:W-:Y:S02]  /*0a40*/  @!P1 SHF.R.W.U32.HI R2, RZ, R9, R2 ;  /* 0x00000009ff029219 */ /* 0x000fe40000011e02 */
[----:B------:R-:W-:Y:S02]  /*0a50*/  @P0 IADD3 R24, PT, PT, R6, R3, R24 ;  /* 0x0000000306180210 */ /* 0x000fe40007ffe018 */
[----:B------:R-:W-:-:S05]  /*0a60*/  @!P1 LOP3.LUT R3, R2, 0x1, RZ, 0xc0, !PT ;  /* 0x0000000102039812 */ /* 0x000fca00078ec0ff */
[----:B------:R-:W-:-:S07]  /*0a70*/  @!P1 IMAD.IADD R24, R24, 0x1, R3 ;  /* 0x0000000118189824 */ /* 0x000fce00078e0203 */
.L_x_0:
[----:B------:R-:W0:Y:S02]  /*0a80*/  LDC.64 R2, c[0x0][0x3a0] ;  /* 0x0000e800ff027b82 */ /* 0x000e240000000a00 */
[----:B0-----:R-:W-:-:S05]  /*0a90*/  IMAD.WIDE.U32 R2, R0, 0x4, R2 ;  /* 0x0000000400027825 */ /* 0x001fca00078e0002 */
[----:B------:R-:W-:Y:S01]  /*0aa0*/  STG.E desc[UR6][R2.64], R24 ;  /* 0x0000001802007986 */ /* 0x000fe2000c101906 */
[----:B------:R-:W-:Y:S05]  /*0ab0*/  EXIT ;  /* 0x000000000000794d */ /* 0x000fea0003800000 */
.L_x_4:
[----:B------:R-:W-:-:S00]  /*0ac0*/  BRA `(.L_x_4) ;  /* 0xfffffffc00fc7947 */ /* 0x000fc0000383ffff */
[----:B------:R-:W-:-:S00]  /*0ad0*/  NOP ;  /* 0x0000000000007918 */ /* 0x000fc00000000000 */
        /* <DEDUP_REMOVED lines=10> */
.L_x_5:


//--------------------- .nv.shared.reserved.0     --------------------------
	.section	.nv.shared.reserved.0,"aw",@nobits
	.weak		__nv_reservedSMEM_offset_0_alias
	.size		__nv_reservedSMEM_offset_0_alias, 0, 64
	.other		__nv_reservedSMEM_offset_0_alias,@"STO_CUDA_RESERVED_SHARED STV_DEFAULT"
__nv_reservedSMEM_offset_0_alias:
	.zero		0
	.zero		64


//--------------------- .nv.constant0._Z20mutationNestedKernelPjjS_jjS_ --------------------------
	.section	.nv.constant0._Z20mutationNestedKernelPjjS_jjS_,"a",@progbits
	.sectionflags	@""
	.align	4
.nv.constant0._Z20mutationNestedKernelPjjS_jjS_:
	.zero		936


//--------------------- SYMBOLS --------------------------

	.type		.nv.reservedSmem.offset0,@object
	.size		.nv.reservedSmem.offset0,0x4
